	.headerflags	@"EF_CUDA_TEXMODE_UNIFIED EF_CUDA_64BIT_ADDRESS EF_CUDA_ACCELERATORS EF_CUDA_SM90 EF_CUDA_VIRTUAL_SM(EF_CUDA_SM90)"
	.elftype	@"ET_EXEC"


//--------------------- .nv.info                  --------------------------
	.section	.nv.info,"",@"SHT_CUDA_INFO"
	.align	4


	//----- nvinfo : EIATTR_REGCOUNT
	.align		4
        /*0000*/ 	.byte	0x04, 0x2f
        /*0002*/ 	.short	(.L_1 - .L_0)
	.align		4
.L_0:
        /*0004*/ 	.word	index@(triton_poi_fused_clone_0)
        /*0008*/ 	.word	0x0000000e


	//----- nvinfo : EIATTR_MIN_STACK_SIZE
	.align		4
.L_1:
        /*000c*/ 	.byte	0x04, 0x12
        /*000e*/ 	.short	(.L_3 - .L_2)
	.align		4
.L_2:
        /*0010*/ 	.word	index@(triton_poi_fused_clone_0)
        /*0014*/ 	.word	0x00000000


	//----- nvinfo : EIATTR_FRAME_SIZE
	.align		4
.L_3:
        /*0018*/ 	.byte	0x04, 0x11
        /*001a*/ 	.short	(.L_5 - .L_4)
	.align		4
.L_4:
        /*001c*/ 	.word	index@(triton_poi_fused_clone_0)
        /*0020*/ 	.word	0x00000000


	//----- nvinfo : EIATTR_MIN_STACK_SIZE
	.align		4
.L_5:
        /*0024*/ 	.byte	0x04, 0x12
        /*0026*/ 	.short	(.L_7 - .L_6)
	.align		4
.L_6:
        /*0028*/ 	.word	index@(triton_poi_fused_clone_0)
        /*002c*/ 	.word	0x00000000
.L_7:


//--------------------- .nv.info.triton_poi_fused_clone_0 --------------------------
	.section	.nv.info.triton_poi_fused_clone_0,"",@"SHT_CUDA_INFO"
	.sectionflags	@""
	.align	4


	//----- nvinfo : EIATTR_CUDA_API_VERSION
	.align		4
        /*0000*/ 	.byte	0x04, 0x37
        /*0002*/ 	.short	(.L_9 - .L_8)
.L_8:
        /*0004*/ 	.word	0x0000007c


	//----- nvinfo : EIATTR_KPARAM_INFO
	.align		4
.L_9:
        /*0008*/ 	.byte	0x04, 0x17
        /*000a*/ 	.short	(.L_11 - .L_10)
.L_10:
        /*000c*/ 	.word	0x00000000
        /*0010*/ 	.short	0x0002
        /*0012*/ 	.short	0x0010
        /*0014*/ 	.byte	0x00, 0xf0, 0x11, 0x00


	//----- nvinfo : EIATTR_KPARAM_INFO
	.align		4
.L_11:
        /*0018*/ 	.byte	0x04, 0x17
        /*001a*/ 	.short	(.L_13 - .L_12)
.L_12:
        /*001c*/ 	.word	0x00000000
        /*0020*/ 	.short	0x0001
        /*0022*/ 	.short	0x0008
        /*0024*/ 	.byte	0x00, 0xf4, 0x21, 0x00


	//----- nvinfo : EIATTR_KPARAM_INFO
	.align		4
.L_13:
        /*0028*/ 	.byte	0x04, 0x17
        /*002a*/ 	.short	(.L_15 - .L_14)
.L_14:
        /*002c*/ 	.word	0x00000000
        /*0030*/ 	.short	0x0000
        /*0032*/ 	.short	0x0000
        /*0034*/ 	.byte	0x00, 0xf4, 0x21, 0x00


	//----- nvinfo : EIATTR_SPARSE_MMA_MASK
	.align		4
.L_15:
        /*0038*/ 	.byte	0x03, 0x50
        /*003a*/ 	.short	0x0000


	//----- nvinfo : EIATTR_MAXREG_COUNT
	.align		4
        /*003c*/ 	.byte	0x03, 0x1b
        /*003e*/ 	.short	0x00ff


	//----- nvinfo : EIATTR_EXIT_INSTR_OFFSETS
	.align		4
        /*0040*/ 	.byte	0x04, 0x1c
        /*0042*/ 	.short	(.L_17 - .L_16)


	//   ....[0]....
.L_16:
        /*0044*/ 	.word	0x000001f0


	//   ....[1]....
        /*0048*/ 	.word	0x00000210


	//----- nvinfo : EIATTR_REQNTID
	.align		4
.L_17:
        /*004c*/ 	.byte	0x04, 0x10
        /*004e*/ 	.short	(.L_19 - .L_18)
.L_18:
        /*0050*/ 	.word	0x00000020
        /*0054*/ 	.word	0x00000001
        /*0058*/ 	.word	0x00000001


	//----- nvinfo : EIATTR_CRS_STACK_SIZE
	.align		4
.L_19:
        /*005c*/ 	.byte	0x04, 0x1e
        /*005e*/ 	.short	(.L_21 - .L_20)
.L_20:
        /*0060*/ 	.word	0x00000000


	//----- nvinfo : EIATTR_CBANK_PARAM_SIZE
	.align		4
.L_21:
        /*0064*/ 	.byte	0x03, 0x19
        /*0066*/ 	.short	0x0014


	//----- nvinfo : EIATTR_PARAM_CBANK
	.align		4
        /*0068*/ 	.byte	0x04, 0x0a
        /*006a*/ 	.short	(.L_23 - .L_22)
	.align		4
.L_22:
        /*006c*/ 	.word	index@(.nv.constant0.triton_poi_fused_clone_0)
        /*0070*/ 	.short	0x0210
        /*0072*/ 	.short	0x0014


	//----- nvinfo : EIATTR_SW_WAR
	.align		4
.L_23:
        /*0074*/ 	.byte	0x04, 0x36
        /*0076*/ 	.short	(.L_25 - .L_24)
.L_24:
        /*0078*/ 	.word	0x00000008
.L_25:


//--------------------- .nv.callgraph             --------------------------
	.section	.nv.callgraph,"",@"SHT_CUDA_CALLGRAPH"
	.align	4
	.sectionentsize	8
	.align		4
        /*0000*/ 	.word	0x00000000
	.align		4
        /*0004*/ 	.word	0xffffffff
	.align		4
        /*0008*/ 	.word	0x00000000
	.align		4
        /*000c*/ 	.word	0xfffffffe
	.align		4
        /*0010*/ 	.word	0x00000000
	.align		4
        /*0014*/ 	.word	0xfffffffd
	.align		4
        /*0018*/ 	.word	0x00000000
	.align		4
        /*001c*/ 	.word	0xfffffffc


//--------------------- .text.triton_poi_fused_clone_0 --------------------------
	.section	.text.triton_poi_fused_clone_0,"ax",@progbits
	.align	128
        .global         triton_poi_fused_clone_0
        .type           triton_poi_fused_clone_0,@function
        .size           triton_poi_fused_clone_0,(.L_x_3 - triton_poi_fused_clone_0)
        .other          triton_poi_fused_clone_0,@"STO_CUDA_ENTRY STV_DEFAULT"
triton_poi_fused_clone_0:
.text.triton_poi_fused_clone_0:
[----:B------:R-:W0:Y:S02]  /*0000*/  LDC R1, c[0x0][0x28] ;  /* 0x00000a00ff017b82 */ /* 0x000e240000000800 */
[----:B------:R-:W1:Y:S01]  /*0010*/  S2R R0, SR_TID.X ;  /* 0x0000000000007919 */ /* 0x000e620000002100 */
[----:B------:R-:W2:Y:S01]  /*0020*/  LDC.64 R4, c[0x0][0x218] ;  /* 0x00008600ff047b82 */ /* 0x000ea20000000a00 */
[----:B------:R-:W-:Y:S01]  /*0030*/  ULDC.64 UR4, c[0x0][0x208] ;  /* 0x0000820000047ab9 */ /* 0x000fe20000000a00 */
[----:B------:R-:W-:Y:S01]  /*0040*/  BSSY B0, `(.L_x_0) ;  /* 0x000001a000007945 */ /* 0x000fe20003800000 */
[----:B------:R-:W3:Y:S01]  /*0050*/  S2R R3, SR_CTAID.X ;  /* 0x0000000000037919 */ /* 0x000ee20000002500 */
[----:B-1----:R-:W-:Y:S01]  /*0060*/  IMAD.SHL.U32 R0, R0, 0x2, RZ ;  /* 0x0000000200007824 */ /* 0x002fe200078e00ff */
[----:B---3--:R-:W-:-:S04]  /*0070*/  SHF.R.S32.HI R8, RZ, 0x19, R3 ;  /* 0x00000019ff087819 */ /* 0x008fc80000011403 */
[----:B------:R-:W-:Y:S02]  /*0080*/  LOP3.LUT R0, R0, 0x3e, RZ, 0xc0, !PT ;  /* 0x0000003e00007812 */ /* 0x000fe400078ec0ff */
[----:B------:R-:W-:-:S03]  /*0090*/  SGXT R8, R8, 0x1 ;  /* 0x000000010808781a */ /* 0x000fc60000000200 */
[----:B------:R-:W-:Y:S02]  /*00a0*/  IMAD R7, R3, 0x40, R0 ;  /* 0x0000004003077824 */ /* 0x000fe400078e0200 */
[----:B------:R-:W1:Y:S02]  /*00b0*/  LDC.64 R2, c[0x0][0x210] ;  /* 0x00008400ff027b82 */ /* 0x000e640000000a00 */
[C---:B--2---:R-:W-:Y:S01]  /*00c0*/  IMAD.WIDE R4, R7.reuse, 0x4, R4 ;  /* 0x0000000407047825 */ /* 0x044fe200078e0204 */
[----:B------:R-:W-:Y:S02]  /*00d0*/  SHF.R.S32.HI R0, RZ, 0x1f, R7 ;  /* 0x0000001fff007819 */ /* 0x000fe40000011407 */
[-C--:B------:R-:W-:Y:S02]  /*00e0*/  LEA.HI R9, R8, R7.reuse, RZ, 0x4 ;  /* 0x0000000708097211 */ /* 0x080fe400078f20ff */
[----:B------:R-:W-:Y:S02]  /*00f0*/  LEA.HI R0, R0, R7, RZ, 0x2 ;  /* 0x0000000700007211 */ /* 0x000fe400078f10ff */
[----:B------:R-:W-:-:S02]  /*0100*/  ISETP.GE.AND P0, PT, R7, 0x40, PT ;  /* 0x000000400700780c */ /* 0x000fc40003f06270 */
[----:B------:R-:W-:Y:S02]  /*0110*/  SHF.R.S32.HI R6, RZ, 0x2, R0 ;  /* 0x00000002ff067819 */ /* 0x000fe40000011400 */
[----:B------:R-:W-:Y:S02]  /*0120*/  LOP3.LUT R0, R0, 0xfffffffc, RZ, 0xc0, !PT ;  /* 0xfffffffc00007812 */ /* 0x000fe400078ec0ff */
[----:B------:R-:W-:Y:S02]  /*0130*/  LEA.HI R8, R6, R6, RZ, 0x2 ;  /* 0x0000000606087211 */ /* 0x000fe400078f10ff */
[----:B------:R-:W-:Y:S01]  /*0140*/  SHF.R.S32.HI R11, RZ, 0x4, R9 ;  /* 0x00000004ff0b7819 */ /* 0x000fe20000011409 */
[----:B------:R-:W-:Y:S01]  /*0150*/  IMAD.IADD R0, R7, 0x1, -R0 ;  /* 0x0000000107007824 */ /* 0x000fe200078e0a00 */
[----:B------:R-:W-:-:S03]  /*0160*/  LOP3.LUT R9, R8, 0xffffffc, RZ, 0xc0, !PT ;  /* 0x0ffffffc08097812 */ /* 0x000fc600078ec0ff */
[----:B------:R-:W-:Y:S02]  /*0170*/  IMAD R0, R11, 0x4, R0 ;  /* 0x000000040b007824 */ /* 0x000fe400078e0200 */
[----:B------:R-:W-:Y:S01]  /*0180*/  IMAD.IADD R9, R6, 0x1, -R9 ;  /* 0x0000000106097824 */ /* 0x000fe200078e0a09 */
[----:B------:R-:W-:-:S03]  /*0190*/  CS2R R6, SRZ ;  /* 0x0000000000067805 */ /* 0x000fc6000001ff00 */
[----:B------:R-:W-:-:S04]  /*01a0*/  IMAD R9, R9, 0x10, R0 ;  /* 0x0000001009097824 */ /* 0x000fc800078e0200 */
[----:B-1----:R-:W-:Y:S01]  /*01b0*/  IMAD.WIDE R2, R9, 0x4, R2 ;  /* 0x0000000409027825 */ /* 0x002fe200078e0202 */
[----:B------:R-:W-:Y:S06]  /*01c0*/  @P0 BRA `(.L_x_1) ;  /* 0x0000000000040947 */ /* 0x000fec0003800000 */
[----:B------:R1:W5:Y:S02]  /*01d0*/  LDG.E.64 R6, desc[UR4][R2.64] ;  /* 0x0000000402067981 */ /* 0x000364000c1e1b00 */
.L_x_1:
[----:B------:R-:W-:Y:S05]  /*01e0*/  BSYNC B0 ;  /* 0x0000000000007941 */ /* 0x000fea0003800000 */
.L_x_0:
[----:B------:R-:W-:Y:S05]  /*01f0*/  @P0 EXIT ;  /* 0x000000000000094d */ /* 0x000fea0003800000 */
[----:B-----5:R-:W-:Y:S01]  /*0200*/  STG.E.64 desc[UR4][R4.64], R6 ;  /* 0x0000000604007986 */ /* 0x020fe2000c101b04 */
[----:B------:R-:W-:Y:S05]  /*0210*/  EXIT ;  /* 0x000000000000794d */ /* 0x000fea0003800000 */
.L_x_2:
[----:B------:R-:W-:-:S00]  /*0220*/  BRA `(.L_x_2) ;  /* 0xfffffffc00fc7947 */ /* 0x000fc0000383ffff */
[----:B------:R-:W-:-:S00]  /*0230*/  NOP ;  /* 0x0000000000007918 */ /* 0x000fc00000000000 */
        /* <DEDUP_REMOVED lines=12> */
.L_x_3:


//--------------------- .nv.constant0.triton_poi_fused_clone_0 --------------------------
	.section	.nv.constant0.triton_poi_fused_clone_0,"a",@progbits
	.sectionflags	@""
	.align	4
.nv.constant0.triton_poi_fused_clone_0:
	.zero		548
